	.headerflags	@"EF_CUDA_TEXMODE_UNIFIED EF_CUDA_64BIT_ADDRESS EF_CUDA_ACCELERATORS EF_CUDA_SM90 EF_CUDA_VIRTUAL_SM(EF_CUDA_SM90)"
	.elftype	@"ET_EXEC"


//--------------------- .nv.info                  --------------------------
	.section	.nv.info,"",@"SHT_CUDA_INFO"
	.align	4


	//----- nvinfo : EIATTR_REGCOUNT
	.align		4
        /*0000*/ 	.byte	0x04, 0x2f
        /*0002*/ 	.short	(.L_2 - .L_1)
	.align		4
.L_1:
        /*0004*/ 	.word	index@(triton_per_fused__log_softmax_4)
        /*0008*/ 	.word	0x00000015


	//----- nvinfo : EIATTR_MIN_STACK_SIZE
	.align		4
.L_2:
        /*000c*/ 	.byte	0x04, 0x12
        /*000e*/ 	.short	(.L_4 - .L_3)
	.align		4
.L_3:
        /*0010*/ 	.word	index@(triton_per_fused__log_softmax_4)
        /*0014*/ 	.word	0x00000000


	//----- nvinfo : EIATTR_FRAME_SIZE
	.align		4
.L_4:
        /*0018*/ 	.byte	0x04, 0x11
        /*001a*/ 	.short	(.L_6 - .L_5)
	.align		4
.L_5:
        /*001c*/ 	.word	index@(triton_per_fused__log_softmax_4)
        /*0020*/ 	.word	0x00000000


	//----- nvinfo : EIATTR_MIN_STACK_SIZE
	.align		4
.L_6:
        /*0024*/ 	.byte	0x04, 0x12
        /*0026*/ 	.short	(.L_8 - .L_7)
	.align		4
.L_7:
        /*0028*/ 	.word	index@(triton_per_fused__log_softmax_4)
        /*002c*/ 	.word	0x00000000
.L_8:


//--------------------- .nv.info.triton_per_fused__log_softmax_4 --------------------------
	.section	.nv.info.triton_per_fused__log_softmax_4,"",@"SHT_CUDA_INFO"
	.sectionflags	@""
	.align	4


	//----- nvinfo : EIATTR_CUDA_API_VERSION
	.align		4
        /*0000*/ 	.byte	0x04, 0x37
        /*0002*/ 	.short	(.L_10 - .L_9)
.L_9:
        /*0004*/ 	.word	0x0000007c


	//----- nvinfo : EIATTR_KPARAM_INFO
	.align		4
.L_10:
        /*0008*/ 	.byte	0x04, 0x17
        /*000a*/ 	.short	(.L_12 - .L_11)
.L_11:
        /*000c*/ 	.word	0x00000000
        /*0010*/ 	.short	0x0002
        /*0012*/ 	.short	0x000c
        /*0014*/ 	.byte	0x00, 0xf0, 0x11, 0x00


	//----- nvinfo : EIATTR_KPARAM_INFO
	.align		4
.L_12:
        /*0018*/ 	.byte	0x04, 0x17
        /*001a*/ 	.short	(.L_14 - .L_13)
.L_13:
        /*001c*/ 	.word	0x00000000
        /*0020*/ 	.short	0x0001
        /*0022*/ 	.short	0x0008
        /*0024*/ 	.byte	0x00, 0xf0, 0x11, 0x00


	//----- nvinfo : EIATTR_KPARAM_INFO
	.align		4
.L_14:
        /*0028*/ 	.byte	0x04, 0x17
        /*002a*/ 	.short	(.L_16 - .L_15)
.L_15:
        /*002c*/ 	.word	0x00000000
        /*0030*/ 	.short	0x0000
        /*0032*/ 	.short	0x0000
        /*0034*/ 	.byte	0x00, 0xf4, 0x21, 0x00


	//----- nvinfo : EIATTR_SPARSE_MMA_MASK
	.align		4
.L_16:
        /*0038*/ 	.byte	0x03, 0x50
        /*003a*/ 	.short	0x0000


	//----- nvinfo : EIATTR_MAXREG_COUNT
	.align		4
        /*003c*/ 	.byte	0x03, 0x1b
        /*003e*/ 	.short	0x00ff


	//----- nvinfo : EIATTR_COOP_GROUP_MASK_REGIDS
	.align		4
        /*0040*/ 	.byte	0x04, 0x29
        /*0042*/ 	.short	(.L_18 - .L_17)


	//   ....[0]....
.L_17:
        /*0044*/ 	.word	0xffffffff


	//   ....[1]....
        /*0048*/ 	.word	0xffffffff


	//   ....[2]....
        /*004c*/ 	.word	0xffffffff


	//   ....[3]....
        /*0050*/ 	.word	0xffffffff


	//   ....[4]....
        /*0054*/ 	.word	0xffffffff


	//   ....[5]....
        /*0058*/ 	.word	0xffffffff


	//   ....[6]....
        /*005c*/ 	.word	0xffffffff


	//   ....[7]....
        /*0060*/ 	.word	0xffffffff


	//   ....[8]....
        /*0064*/ 	.word	0xffffffff


	//   ....[9]....
        /*0068*/ 	.word	0xffffffff


	//   ....[10]....
        /*006c*/ 	.word	0xffffffff


	//   ....[11]....
        /*0070*/ 	.word	0xffffffff


	//----- nvinfo : EIATTR_COOP_GROUP_INSTR_OFFSETS
	.align		4
.L_18:
        /*0074*/ 	.byte	0x04, 0x28
        /*0076*/ 	.short	(.L_20 - .L_19)


	//   ....[0]....
.L_19:
        /*0078*/ 	.word	0x00000240


	//   ....[1]....
        /*007c*/ 	.word	0x00000270


	//   ....[2]....
        /*0080*/ 	.word	0x000002c0


	//   ....[3]....
        /*0084*/ 	.word	0x000002f0


	//   ....[4]....
        /*0088*/ 	.word	0x00000340


	//   ....[5]....
        /*008c*/ 	.word	0x00000370


	//   ....[6]....
        /*0090*/ 	.word	0x00000560


	//   ....[7]....
        /*0094*/ 	.word	0x000005a0


	//   ....[8]....
        /*0098*/ 	.word	0x000005c0


	//   ....[9]....
        /*009c*/ 	.word	0x000005e0


	//   ....[10]....
        /*00a0*/ 	.word	0x00000600


	//   ....[11]....
        /*00a4*/ 	.word	0x00000620


	//----- nvinfo : EIATTR_EXIT_INSTR_OFFSETS
	.align		4
.L_20:
        /*00a8*/ 	.byte	0x04, 0x1c
        /*00aa*/ 	.short	(.L_22 - .L_21)


	//   ....[0]....
.L_21:
        /*00ac*/ 	.word	0x000009d0


	//   ....[1]....
        /*00b0*/ 	.word	0x000009f0


	//----- nvinfo : EIATTR_REQNTID
	.align		4
.L_22:
        /*00b4*/ 	.byte	0x04, 0x10
        /*00b6*/ 	.short	(.L_24 - .L_23)
.L_23:
        /*00b8*/ 	.word	0x00000080
        /*00bc*/ 	.word	0x00000001
        /*00c0*/ 	.word	0x00000001


	//----- nvinfo : EIATTR_CBANK_PARAM_SIZE
	.align		4
.L_24:
        /*00c4*/ 	.byte	0x03, 0x19
        /*00c6*/ 	.short	0x0010


	//----- nvinfo : EIATTR_PARAM_CBANK
	.align		4
        /*00c8*/ 	.byte	0x04, 0x0a
        /*00ca*/ 	.short	(.L_26 - .L_25)
	.align		4
.L_25:
        /*00cc*/ 	.word	index@(.nv.constant0.triton_per_fused__log_softmax_4)
        /*00d0*/ 	.short	0x0210
        /*00d2*/ 	.short	0x0010


	//----- nvinfo : EIATTR_SW_WAR
	.align		4
.L_26:
        /*00d4*/ 	.byte	0x04, 0x36
        /*00d6*/ 	.short	(.L_28 - .L_27)
.L_27:
        /*00d8*/ 	.word	0x00000008
.L_28:


//--------------------- .nv.callgraph             --------------------------
	.section	.nv.callgraph,"",@"SHT_CUDA_CALLGRAPH"
	.align	4
	.sectionentsize	8
	.align		4
        /*0000*/ 	.word	0x00000000
	.align		4
        /*0004*/ 	.word	0xffffffff
	.align		4
        /*0008*/ 	.word	0x00000000
	.align		4
        /*000c*/ 	.word	0xfffffffe
	.align		4
        /*0010*/ 	.word	0x00000000
	.align		4
        /*0014*/ 	.word	0xfffffffd
	.align		4
        /*0018*/ 	.word	0x00000000
	.align		4
        /*001c*/ 	.word	0xfffffffc


//--------------------- .nv.constant4             --------------------------
	.section	.nv.constant4,"a",@progbits
	.align	8
	.align		8
.nv.constant4:
        /*0000*/ 	.dword	_$_str


//--------------------- .text.triton_per_fused__log_softmax_4 --------------------------
	.section	.text.triton_per_fused__log_softmax_4,"ax",@progbits
	.align	128
        .global         triton_per_fused__log_softmax_4
        .type           triton_per_fused__log_softmax_4,@function
        .size           triton_per_fused__log_softmax_4,(.L_x_1 - triton_per_fused__log_softmax_4)
        .other          triton_per_fused__log_softmax_4,@"STO_CUDA_ENTRY STV_DEFAULT"
triton_per_fused__log_softmax_4:
.text.triton_per_fused__log_softmax_4:
[----:B------:R-:W0:Y:S02]  /*0000*/  LDC R1, c[0x0][0x28] ;  /* 0x00000a00ff017b82 */ /* 0x000e240000000800 */
[----:B------:R-:W1:Y:S01]  /*0010*/  S2R R2, SR_TID.X ;  /* 0x0000000000027919 */ /* 0x000e620000002100 */
[----:B------:R-:W2:Y:S01]  /*0020*/  S2UR UR4, SR_CTAID.X ;  /* 0x00000000000479c3 */ /* 0x000ea20000002500 */
[----:B------:R-:W-:-:S07]  /*0030*/  CS2R R8, SRZ ;  /* 0x0000000000087805 */ /* 0x000fce000001ff00 */
[----:B------:R-:W3:Y:S01]  /*0040*/  LDC.64 R4, c[0x0][0x210] ;  /* 0x00008400ff047b82 */ /* 0x000ee20000000a00 */
[----:B--2---:R-:W-:Y:S01]  /*0050*/  USHF.L.U32 UR4, UR4, 0x5, URZ ;  /* 0x0000000504047899 */ /* 0x004fe2000800063f */
[----:B-1----:R-:W-:Y:S01]  /*0060*/  SHF.R.U32.HI R0, RZ, 0x3, R2 ;  /* 0x00000003ff007819 */ /* 0x002fe20000011602 */
[----:B------:R-:W-:-:S03]  /*0070*/  IMAD.SHL.U32 R2, R2, 0x2, RZ ;  /* 0x0000000202027824 */ /* 0x000fc600078e00ff */
[----:B------:R-:W-:Y:S02]  /*0080*/  SGXT.U32 R0, R0, 0x4 ;  /* 0x000000040000781a */ /* 0x000fe40000000000 */
[----:B------:R-:W-:Y:S02]  /*0090*/  LOP3.LUT R3, R2, 0xe, RZ, 0xc0, !PT ;  /* 0x0000000e02037812 */ /* 0x000fe400078ec0ff */
[----:B------:R-:W-:Y:S01]  /*00a0*/  LOP3.LUT R0, R0, UR4, RZ, 0xfc, !PT ;  /* 0x0000000400007c12 */ /* 0x000fe2000f8efcff */
[----:B------:R-:W-:Y:S01]  /*00b0*/  ULDC.64 UR4, c[0x0][0x208] ;  /* 0x0000820000047ab9 */ /* 0x000fe20000000a00 */
[----:B------:R-:W-:-:S03]  /*00c0*/  ISETP.GE.U32.AND P0, PT, R3, 0xa, PT ;  /* 0x0000000a0300780c */ /* 0x000fc60003f06070 */
[C---:B------:R-:W-:Y:S01]  /*00d0*/  IMAD R7, R0.reuse, 0xa, R3 ;  /* 0x0000000a00077824 */ /* 0x040fe200078e0203 */
[C---:B------:R-:W-:Y:S02]  /*00e0*/  ISETP.LT.AND P1, PT, R0.reuse, 0x19, !P0 ;  /* 0x000000190000780c */ /* 0x040fe40004721270 */
[----:B------:R-:W-:Y:S01]  /*00f0*/  LOP3.LUT R0, R0, 0x10, RZ, 0xfc, !PT ;  /* 0x0000001000007812 */ /* 0x000fe200078efcff */
[----:B---3--:R-:W-:Y:S01]  /*0100*/  IMAD.WIDE R2, R7, 0x4, R4 ;  /* 0x0000000407027825 */ /* 0x008fe200078e0204 */
[----:B------:R-:W-:Y:S02]  /*0110*/  IADD3 R7, R7, 0xa0, RZ ;  /* 0x000000a007077810 */ /* 0x000fe40007ffe0ff */
[----:B------:R-:W-:-:S07]  /*0120*/  ISETP.LT.AND P0, PT, R0, 0x19, !P0 ;  /* 0x000000190000780c */ /* 0x000fce0004701270 */
[----:B------:R-:W2:Y:S01]  /*0130*/  @P1 LDG.E.64 R8, desc[UR4][R2.64] ;  /* 0x0000000402081981 */ /* 0x000ea2000c1e1b00 */
[----:B------:R-:W-:Y:S01]  /*0140*/  IMAD.WIDE R4, R7, 0x4, R4 ;  /* 0x0000000407047825 */ /* 0x000fe200078e0204 */
[----:B------:R-:W-:-:S06]  /*0150*/  CS2R R6, SRZ ;  /* 0x0000000000067805 */ /* 0x000fcc000001ff00 */
[----:B------:R-:W3:Y:S01]  /*0160*/  @P0 LDG.E.64 R6, desc[UR4][R4.64] ;  /* 0x0000000404060981 */ /* 0x000ee2000c1e1b00 */
[----:B--2---:R-:W-:Y:S02]  /*0170*/  SEL R14, R9, RZ, P1 ;  /* 0x000000ff090e7207 */ /* 0x004fe40000800000 */
[----:B------:R-:W-:Y:S02]  /*0180*/  SEL R12, R8, RZ, P1 ;  /* 0x000000ff080c7207 */ /* 0x000fe40000800000 */
[----:B------:R-:W-:Y:S02]  /*0190*/  FSEL R0, R14, -INF , P1 ;  /* 0xff8000000e007808 */ /* 0x000fe40000800000 */
[----:B------:R-:W-:Y:S02]  /*01a0*/  FSEL R9, R12, -INF , P1 ;  /* 0xff8000000c097808 */ /* 0x000fe40000800000 */
[----:B---3--:R-:W-:Y:S02]  /*01b0*/  SEL R8, R7, RZ, P0 ;  /* 0x000000ff07087207 */ /* 0x008fe40000000000 */
[----:B------:R-:W-:-:S02]  /*01c0*/  FSETP.GT.AND P2, PT, R9, R0, PT ;  /* 0x000000000900720b */ /* 0x000fc40003f44000 */
[----:B------:R-:W-:Y:S02]  /*01d0*/  SEL R7, R6, RZ, P0 ;  /* 0x000000ff06077207 */ /* 0x000fe40000000000 */
[----:B------:R-:W-:Y:S02]  /*01e0*/  FSETP.NAN.AND P3, PT, R9, R9, PT ;  /* 0x000000090900720b */ /* 0x000fe40003f68000 */
[----:B------:R-:W-:Y:S02]  /*01f0*/  FSEL R11, R8, -INF , P0 ;  /* 0xff800000080b7808 */ /* 0x000fe40000000000 */
[----:B------:R-:W-:-:S05]  /*0200*/  FSEL R10, R7, -INF , P0 ;  /* 0xff800000070a7808 */ /* 0x000fca0000000000 */
[----:B------:R-:W-:Y:S02]  /*0210*/  @!P2 FSEL R9, R9, R0, P3 ;  /* 0x000000000909a208 */ /* 0x000fe40001800000 */
[CC--:B------:R-:W-:Y:S02]  /*0220*/  FSETP.GT.AND P2, PT, R10.reuse, R11.reuse, PT ;  /* 0x0000000b0a00720b */ /* 0x0c0fe40003f44000 */
[C---:B------:R-:W-:Y:S01]  /*0230*/  FSETP.NAN.AND P3, PT, R10.reuse, R10, PT ;  /* 0x0000000a0a00720b */ /* 0x040fe20003f68000 */
[----:B------:R-:W1:Y:S10]  /*0240*/  SHFL.BFLY PT, R0, R9, 0x4, 0x1f ;  /* 0x0c801f0009007f89 */ /* 0x000e7400000e0000 */
[----:B------:R-:W-:-:S02]  /*0250*/  @!P2 FSEL R10, R10, R11, P3 ;  /* 0x0000000b0a0aa208 */ /* 0x000fc40001800000 */
[----:B------:R-:W-:-:S03]  /*0260*/  FSETP.NAN.AND P3, PT, R9, R9, PT ;  /* 0x000000090900720b */ /* 0x000fc60003f68000 */
[----:B------:R-:W2:Y:S01]  /*0270*/  SHFL.BFLY PT, R11, R10, 0x4, 0x1f ;  /* 0x0c801f000a0b7f89 */ /* 0x000ea200000e0000 */
[----:B-1----:R-:W-:-:S13]  /*0280*/  FSETP.GT.AND P2, PT, R9, R0, PT ;  /* 0x000000000900720b */ /* 0x002fda0003f44000 */
[----:B------:R-:W-:Y:S02]  /*0290*/  @!P2 FSEL R9, R9, R0, P3 ;  /* 0x000000000909a208 */ /* 0x000fe40001800000 */
[CC--:B--2---:R-:W-:Y:S02]  /*02a0*/  FSETP.GT.AND P2, PT, R10.reuse, R11.reuse, PT ;  /* 0x0000000b0a00720b */ /* 0x0c4fe40003f44000 */
        /* <DEDUP_REMOVED lines=15> */
[C---:B--2---:R-:W-:Y:S02]  /*03a0*/  FSETP.GT.AND P2, PT, R10.reuse, R11, PT ;  /* 0x0000000b0a00720b */ /* 0x044fe40003f44000 */
[----:B------:R-:W-:Y:S01]  /*03b0*/  FSETP.NAN.AND P3, PT, R10, R10, PT ;  /* 0x0000000a0a00720b */ /* 0x000fe20003f68000 */
[--C-:B------:R-:W-:Y:S01]  /*03c0*/  FADD R0, R12, -R9.reuse ;  /* 0x800000090c007221 */ /* 0x100fe20000000000 */
[----:B------:R-:W-:-:S03]  /*03d0*/  FADD R6, R14, -R9 ;  /* 0x800000090e067221 */ /* 0x000fc60000000000 */
[----:B------:R-:W-:-:S06]  /*03e0*/  FMUL R12, R0, 1.4426950216293334961 ;  /* 0x3fb8aa3b000c7820 */ /* 0x000fcc0000400000 */
[----:B------:R-:W-:Y:S01]  /*03f0*/  @!P2 FSEL R10, R10, R11, P3 ;  /* 0x0000000b0a0aa208 */ /* 0x000fe20001800000 */
[----:B------:R-:W-:Y:S01]  /*0400*/  FMUL R11, R6, 1.4426950216293334961 ;  /* 0x3fb8aa3b060b7820 */ /* 0x000fe20000400000 */
[----:B------:R-:W-:-:S03]  /*0410*/  FSETP.GEU.AND P2, PT, R12, -126, PT ;  /* 0xc2fc00000c00780b */ /* 0x000fc60003f4e000 */
[--C-:B------:R-:W-:Y:S01]  /*0420*/  FADD R7, R7, -R10.reuse ;  /* 0x8000000a07077221 */ /* 0x100fe20000000000 */
[----:B------:R-:W-:Y:S01]  /*0430*/  FADD R8, R8, -R10 ;  /* 0x8000000a08087221 */ /* 0x000fe20000000000 */
[----:B------:R-:W-:Y:S02]  /*0440*/  FSETP.GEU.AND P3, PT, R11, -126, PT ;  /* 0xc2fc00000b00780b */ /* 0x000fe40003f6e000 */
[----:B------:R-:W-:Y:S01]  /*0450*/  FMUL R13, R7, 1.4426950216293334961 ;  /* 0x3fb8aa3b070d7820 */ /* 0x000fe20000400000 */
[----:B------:R-:W-:-:S04]  /*0460*/  FMUL R15, R8, 1.4426950216293334961 ;  /* 0x3fb8aa3b080f7820 */ /* 0x000fc80000400000 */
[----:B------:R-:W-:Y:S01]  /*0470*/  FSETP.GEU.AND P4, PT, R13, -126, PT ;  /* 0xc2fc00000d00780b */ /* 0x000fe20003f8e000 */
[----:B------:R-:W-:Y:S01]  /*0480*/  @!P2 FMUL R12, R12, 0.5 ;  /* 0x3f0000000c0ca820 */ /* 0x000fe20000400000 */
[----:B------:R-:W-:-:S03]  /*0490*/  FSETP.GEU.AND P5, PT, R15, -126, PT ;  /* 0xc2fc00000f00780b */ /* 0x000fc60003fae000 */
[----:B------:R-:W1:Y:S01]  /*04a0*/  MUFU.EX2 R9, R12 ;  /* 0x0000000c00097308 */ /* 0x000e620000000800 */
[----:B------:R-:W-:-:S07]  /*04b0*/  @!P3 FMUL R11, R11, 0.5 ;  /* 0x3f0000000b0bb820 */ /* 0x000fce0000400000 */
[----:B------:R-:W2:Y:S01]  /*04c0*/  MUFU.EX2 R10, R11 ;  /* 0x0000000b000a7308 */ /* 0x000ea20000000800 */
[----:B------:R-:W-:Y:S01]  /*04d0*/  @!P4 FMUL R13, R13, 0.5 ;  /* 0x3f0000000d0dc820 */ /* 0x000fe20000400000 */
[----:B------:R-:W-:Y:S01]  /*04e0*/  @!P5 FMUL R15, R15, 0.5 ;  /* 0x3f0000000f0fd820 */ /* 0x000fe20000400000 */
[----:B-1----:R-:W-:-:S05]  /*04f0*/  @!P2 FMUL R9, R9, R9 ;  /* 0x000000090909a220 */ /* 0x002fca0000400000 */
[----:B------:R-:W1:Y:S01]  /*0500*/  MUFU.EX2 R14, R13 ;  /* 0x0000000d000e7308 */ /* 0x000e620000000800 */
[----:B--2---:R-:W-:-:S07]  /*0510*/  @!P3 FMUL R10, R10, R10 ;  /* 0x0000000a0a0ab220 */ /* 0x004fce0000400000 */
[----:B------:R-:W2:Y:S01]  /*0520*/  MUFU.EX2 R17, R15 ;  /* 0x0000000f00117308 */ /* 0x000ea20000000800 */
[----:B------:R-:W-:Y:S01]  /*0530*/  FADD R9, R9, R10 ;  /* 0x0000000a09097221 */ /* 0x000fe20000000000 */
[----:B-1----:R-:W-:-:S04]  /*0540*/  @!P4 FMUL R14, R14, R14 ;  /* 0x0000000e0e0ec220 */ /* 0x002fc80000400000 */
[----:B------:R-:W-:-:S05]  /*0550*/  FSEL R9, R9, RZ, P1 ;  /* 0x000000ff09097208 */ /* 0x000fca0000800000 */
[----:B------:R-:W1:Y:S01]  /*0560*/  SHFL.BFLY PT, R10, R9, 0x4, 0x1f ;  /* 0x0c801f00090a7f89 */ /* 0x000e6200000e0000 */
[----:B--2---:R-:W-:-:S04]  /*0570*/  @!P5 FMUL R17, R17, R17 ;  /* 0x000000111111d220 */ /* 0x004fc80000400000 */
[----:B------:R-:W-:-:S05]  /*0580*/  FADD R14, R14, R17 ;  /* 0x000000110e0e7221 */ /* 0x000fca0000000000 */
[----:B------:R-:W-:-:S05]  /*0590*/  FSEL R14, R14, RZ, P0 ;  /* 0x000000ff0e0e7208 */ /* 0x000fca0000000000 */
[----:B------:R-:W2:Y:S01]  /*05a0*/  SHFL.BFLY PT, R13, R14, 0x4, 0x1f ;  /* 0x0c801f000e0d7f89 */ /* 0x000ea200000e0000 */
[----:B-1----:R-:W-:-:S05]  /*05b0*/  FADD R11, R9, R10 ;  /* 0x0000000a090b7221 */ /* 0x002fca0000000000 */
[----:B------:R-:W1:Y:S01]  /*05c0*/  SHFL.BFLY PT, R10, R11, 0x2, 0x1f ;  /* 0x0c401f000b0a7f89 */ /* 0x000e6200000e0000 */
[----:B--2---:R-:W-:-:S05]  /*05d0*/  FADD R15, R14, R13 ;  /* 0x0000000d0e0f7221 */ /* 0x004fca0000000000 */
[----:B------:R-:W2:Y:S01]  /*05e0*/  SHFL.BFLY PT, R16, R15, 0x2, 0x1f ;  /* 0x0c401f000f107f89 */ /* 0x000ea200000e0000 */
[----:B-1----:R-:W-:-:S05]  /*05f0*/  FADD R12, R11, R10 ;  /* 0x0000000a0b0c7221 */ /* 0x002fca0000000000 */
[----:B------:R-:W1:Y:S01]  /*0600*/  SHFL.BFLY PT, R13, R12, 0x1, 0x1f ;  /* 0x0c201f000c0d7f89 */ /* 0x000e6200000e0000 */
[----:B--2---:R-:W-:-:S05]  /*0610*/  FADD R16, R15, R16 ;  /* 0x000000100f107221 */ /* 0x004fca0000000000 */
[----:B------:R-:W2:Y:S01]  /*0620*/  SHFL.BFLY PT, R17, R16, 0x1, 0x1f ;  /* 0x0c201f0010117f89 */ /* 0x000ea200000e0000 */
[----:B-1----:R-:W-:-:S05]  /*0630*/  FADD R9, R12, R13 ;  /* 0x0000000d0c097221 */ /* 0x002fca0000000000 */
[----:B------:R-:W-:Y:S01]  /*0640*/  FSETP.GEU.AND P2, PT, R9, 1.175494350822287508e-38, PT ;  /* 0x008000000900780b */ /* 0x000fe20003f4e000 */
[----:B--2---:R-:W-:Y:S01]  /*0650*/  FADD R10, R16, R17 ;  /* 0x00000011100a7221 */ /* 0x004fe20000000000 */
[----:B------:R-:W-:-:S11]  /*0660*/  HFMA2.MMA R17, -RZ, RZ, 1.5048828125, 33.21875 ;  /* 0x3e055027ff117435 */ /* 0x000fd600000001ff */
[----:B------:R-:W-:Y:S01]  /*0670*/  @!P2 FMUL R9, R9, 8388608 ;  /* 0x4b0000000909a820 */ /* 0x000fe20000400000 */
[----:B------:R-:W-:-:S03]  /*0680*/  FSETP.GEU.AND P3, PT, R10, 1.175494350822287508e-38, PT ;  /* 0x008000000a00780b */ /* 0x000fc60003f6e000 */
[----:B------:R-:W-:-:S05]  /*0690*/  VIADD R14, R9, 0xc0d55555 ;  /* 0xc0d55555090e7836 */ /* 0x000fca0000000000 */
[----:B------:R-:W-:-:S05]  /*06a0*/  LOP3.LUT R14, R14, 0xff800000, RZ, 0xc0, !PT ;  /* 0xff8000000e0e7812 */ /* 0x000fca00078ec0ff */
[----:B------:R-:W-:Y:S01]  /*06b0*/  IMAD.IADD R13, R9, 0x1, -R14 ;  /* 0x00000001090d7824 */ /* 0x000fe200078e0a0e */
[----:B------:R-:W-:Y:S01]  /*06c0*/  I2FP.F32.S32 R14, R14 ;  /* 0x0000000e000e7245 */ /* 0x000fe20000201400 */
[----:B------:R-:W-:Y:S02]  /*06d0*/  @!P3 FMUL R10, R10, 8388608 ;  /* 0x4b0000000a0ab820 */ /* 0x000fe40000400000 */
[----:B------:R-:W-:-:S03]  /*06e0*/  FADD R13, R13, -1 ;  /* 0xbf8000000d0d7421 */ /* 0x000fc60000000000 */
[----:B------:R-:W-:Y:S01]  /*06f0*/  IADD3 R11, R10, -0x3f2aaaab, RZ ;  /* 0xc0d555550a0b7810 */ /* 0x000fe20007ffe0ff */
[----:B------:R-:W-:Y:S01]  /*0700*/  FFMA.FTZ R12, R13, -R17, 0.14084610342979431152 ;  /* 0x3e1039f60d0c7423 */ /* 0x000fe20000010811 */
[----:B------:R-:W-:Y:S02]  /*0710*/  ISETP.GE.U32.AND P4, PT, R10, 0x7f800000, PT ;  /* 0x7f8000000a00780c */ /* 0x000fe40003f86070 */
[----:B------:R-:W-:Y:S01]  /*0720*/  LOP3.LUT R11, R11, 0xff800000, RZ, 0xc0, !PT ;  /* 0xff8000000b0b7812 */ /* 0x000fe200078ec0ff */
[----:B------:R-:W-:-:S04]  /*0730*/  FFMA.FTZ R16, R13, R12, -0.12148627638816833496 ;  /* 0xbdf8cdcc0d107423 */ /* 0x000fc8000001000c */
[----:B------:R-:W-:Y:S02]  /*0740*/  IMAD.IADD R15, R10, 0x1, -R11 ;  /* 0x000000010a0f7824 */ /* 0x000fe400078e0a0b */
[----:B------:R-:W-:Y:S02]  /*0750*/  FFMA.FTZ R16, R13, R16, 0.13980610668659210205 ;  /* 0x3e0f29550d107423 */ /* 0x000fe40000010010 */
[----:B------:R-:W-:Y:S02]  /*0760*/  FADD R12, R15, -1 ;  /* 0xbf8000000f0c7421 */ /* 0x000fe40000000000 */
[C---:B------:R-:W-:Y:S02]  /*0770*/  FFMA.FTZ R16, R13.reuse, R16, -0.16684235632419586182 ;  /* 0xbe2ad8b90d107423 */ /* 0x040fe40000010010 */
[----:B------:R-:W-:Y:S02]  /*0780*/  FFMA.FTZ R15, R12, -R17, 0.14084610342979431152 ;  /* 0x3e1039f60c0f7423 */ /* 0x000fe40000010811 */
[----:B------:R-:W-:-:S02]  /*0790*/  FFMA.FTZ R16, R13, R16, 0.20012299716472625732 ;  /* 0x3e4ced0b0d107423 */ /* 0x000fc40000010010 */
[C---:B------:R-:W-:Y:S02]  /*07a0*/  FFMA.FTZ R15, R12.reuse, R15, -0.12148627638816833496 ;  /* 0xbdf8cdcc0c0f7423 */ /* 0x040fe4000001000f */
[C---:B------:R-:W-:Y:S02]  /*07b0*/  FFMA.FTZ R16, R13.reuse, R16, -0.24999669194221496582 ;  /* 0xbe7fff220d107423 */ /* 0x040fe40000010010 */
[C---:B------:R-:W-:Y:S02]  /*07c0*/  FFMA.FTZ R15, R12.reuse, R15, 0.13980610668659210205 ;  /* 0x3e0f29550c0f7423 */ /* 0x040fe4000001000f */
[C---:B------:R-:W-:Y:S02]  /*07d0*/  FFMA.FTZ R16, R13.reuse, R16, 0.33333182334899902344 ;  /* 0x3eaaaa780d107423 */ /* 0x040fe40000010010 */
[C---:B------:R-:W-:Y:S01]  /*07e0*/  FFMA.FTZ R17, R12.reuse, R15, -0.16684235632419586182 ;  /* 0xbe2ad8b90c117423 */ /* 0x040fe2000001000f */
[----:B------:R-:W-:Y:S01]  /*07f0*/  FSEL R15, RZ, -23, P2 ;  /* 0xc1b80000ff0f7808 */ /* 0x000fe20001000000 */
[----:B------:R-:W-:Y:S01]  /*0800*/  FFMA.FTZ R16, R13, R16, -0.5 ;  /* 0xbf0000000d107423 */ /* 0x000fe20000010010 */
[----:B------:R-:W-:Y:S01]  /*0810*/  ISETP.GE.U32.AND P2, PT, R9, 0x7f800000, PT ;  /* 0x7f8000000900780c */ /* 0x000fe20003f46070 */
[----:B------:R-:W-:-:S02]  /*0820*/  FFMA.FTZ R17, R12, R17, 0.20012299716472625732 ;  /* 0x3e4ced0b0c117423 */ /* 0x000fc40000010011 */
[C---:B------:R-:W-:Y:S01]  /*0830*/  FMUL R16, R13.reuse, R16 ;  /* 0x000000100d107220 */ /* 0x040fe20000400000 */
[----:B------:R-:W-:Y:S01]  /*0840*/  FFMA.FTZ R14, R14, 1.1920928955078125e-07, R15 ;  /* 0x340000000e0e7823 */ /* 0x000fe2000001000f */
[C---:B------:R-:W-:Y:S01]  /*0850*/  FFMA.FTZ R17, R12.reuse, R17, -0.24999669194221496582 ;  /* 0xbe7fff220c117423 */ /* 0x040fe20000010011 */
[----:B------:R-:W-:Y:S01]  /*0860*/  FSEL R15, RZ, -23, P3 ;  /* 0xc1b80000ff0f7808 */ /* 0x000fe20001800000 */
[----:B------:R-:W-:Y:S01]  /*0870*/  FFMA.FTZ R13, R13, R16, R13 ;  /* 0x000000100d0d7223 */ /* 0x000fe2000001000d */
[----:B------:R-:W-:Y:S01]  /*0880*/  I2FP.F32.S32 R16, R11 ;  /* 0x0000000b00107245 */ /* 0x000fe20000201400 */
[----:B------:R-:W-:Y:S02]  /*0890*/  FFMA.FTZ R17, R12, R17, 0.33333182334899902344 ;  /* 0x3eaaaa780c117423 */ /* 0x000fe40000010011 */
[----:B------:R-:W-:Y:S02]  /*08a0*/  FFMA.FTZ R13, R14, 0.69314718246459960938, R13 ;  /* 0x3f3172180e0d7823 */ /* 0x000fe4000001000d */
[----:B------:R-:W-:Y:S01]  /*08b0*/  FFMA.FTZ R17, R12, R17, -0.5 ;  /* 0xbf0000000c117423 */ /* 0x000fe20000010011 */
[----:B------:R-:W-:Y:S01]  /*08c0*/  @P2 MOV R18, 0x7f800000 ;  /* 0x7f80000000122802 */ /* 0x000fe20000000f00 */
[----:B------:R-:W-:-:S02]  /*08d0*/  FFMA.FTZ R15, R16, 1.1920928955078125e-07, R15 ;  /* 0x34000000100f7823 */ /* 0x000fc4000001000f */
[C---:B------:R-:W-:Y:S02]  /*08e0*/  FMUL R17, R12.reuse, R17 ;  /* 0x000000110c117220 */ /* 0x040fe40000400000 */
[C---:B------:R-:W-:Y:S01]  /*08f0*/  @P2 FFMA.FTZ R13, R9.reuse, R18, +INF ;  /* 0x7f800000090d2423 */ /* 0x040fe20000010012 */
[----:B------:R-:W-:Y:S01]  /*0900*/  FSETP.NEU.AND P2, PT, R9, RZ, PT ;  /* 0x000000ff0900720b */ /* 0x000fe20003f4d000 */
[----:B------:R-:W-:Y:S01]  /*0910*/  FFMA.FTZ R12, R12, R17, R12 ;  /* 0x000000110c0c7223 */ /* 0x000fe2000001000c */
[----:B------:R-:W-:Y:S02]  /*0920*/  @P4 IMAD.MOV.U32 R9, RZ, RZ, 0x7f800000 ;  /* 0x7f800000ff094424 */ /* 0x000fe400078e00ff */
[----:B------:R-:W-:Y:S01]  /*0930*/  FSEL R13, R13, -INF , P2 ;  /* 0xff8000000d0d7808 */ /* 0x000fe20001000000 */
[----:B------:R-:W-:Y:S01]  /*0940*/  FFMA.FTZ R12, R15, 0.69314718246459960938, R12 ;  /* 0x3f3172180f0c7823 */ /* 0x000fe2000001000c */
[C---:B------:R-:W-:Y:S01]  /*0950*/  @P4 FFMA.FTZ R12, R10.reuse, R9, +INF ;  /* 0x7f8000000a0c4423 */ /* 0x040fe20000010009 */
[----:B------:R-:W-:-:S02]  /*0960*/  FSETP.NEU.AND P2, PT, R10, RZ, PT ;  /* 0x000000ff0a00720b */ /* 0x000fc40003f4d000 */
[--C-:B------:R-:W-:Y:S01]  /*0970*/  FADD R10, R0, -R13.reuse ;  /* 0x8000000d000a7221 */ /* 0x100fe20000000000 */
[----:B------:R-:W-:Y:S01]  /*0980*/  FADD R11, R6, -R13 ;  /* 0x8000000d060b7221 */ /* 0x000fe20000000000 */
[----:B------:R-:W-:-:S04]  /*0990*/  FSEL R12, R12, -INF , P2 ;  /* 0xff8000000c0c7808 */ /* 0x000fc80001000000 */
[----:B------:R1:W-:Y:S01]  /*09a0*/  @P1 STG.E.64 desc[UR4][R2.64], R10 ;  /* 0x0000000a02001986 */ /* 0x0003e2000c101b04 */
[--C-:B------:R-:W-:Y:S01]  /*09b0*/  FADD R6, R7, -R12.reuse ;  /* 0x8000000c07067221 */ /* 0x100fe20000000000 */
[----:B------:R-:W-:Y:S01]  /*09c0*/  FADD R7, R8, -R12 ;  /* 0x8000000c08077221 */ /* 0x000fe20000000000 */
[----:B------:R-:W-:Y:S06]  /*09d0*/  @!P0 EXIT ;  /* 0x000000000000894d */ /* 0x000fec0003800000 */
[----:B------:R-:W-:Y:S01]  /*09e0*/  STG.E.64 desc[UR4][R4.64], R6 ;  /* 0x0000000604007986 */ /* 0x000fe2000c101b04 */
[----:B------:R-:W-:Y:S05]  /*09f0*/  EXIT ;  /* 0x000000000000794d */ /* 0x000fea0003800000 */
.L_x_0:
[----:B------:R-:W-:-:S00]  /*0a00*/  BRA `(.L_x_0) ;  /* 0xfffffffc00fc7947 */ /* 0x000fc0000383ffff */
[----:B------:R-:W-:-:S00]  /*0a10*/  NOP ;  /* 0x0000000000007918 */ /* 0x000fc00000000000 */
        /* <DEDUP_REMOVED lines=14> */
.L_x_1:


//--------------------- .nv.global.init           --------------------------
	.section	.nv.global.init,"aw",@progbits
.nv.global.init:
	.type		_$_str,@object
	.size		_$_str,(.L_0 - _$_str)
_$_str:
        /*0000*/ 	.byte	0x5f, 0x5f, 0x43, 0x55, 0x44, 0x41, 0x5f, 0x46, 0x54, 0x5a, 0x00
.L_0:


//--------------------- .nv.constant0.triton_per_fused__log_softmax_4 --------------------------
	.section	.nv.constant0.triton_per_fused__log_softmax_4,"a",@progbits
	.sectionflags	@""
	.align	4
.nv.constant0.triton_per_fused__log_softmax_4:
	.zero		544
